	.headerflags	@"EF_CUDA_TEXMODE_UNIFIED EF_CUDA_64BIT_ADDRESS EF_CUDA_ACCELERATORS EF_CUDA_SM90 EF_CUDA_VIRTUAL_SM(EF_CUDA_SM90)"
	.elftype	@"ET_EXEC"


//--------------------- .nv.info                  --------------------------
	.section	.nv.info,"",@"SHT_CUDA_INFO"
	.align	4


	//----- nvinfo : EIATTR_REGCOUNT
	.align		4
        /*0000*/ 	.byte	0x04, 0x2f
        /*0002*/ 	.short	(.L_1 - .L_0)
	.align		4
.L_0:
        /*0004*/ 	.word	index@(triton_red_fused__native_batch_norm_legit_no_training_linalg_vector_norm_mean_relu_sub_2)
        /*0008*/ 	.word	0x00000034


	//----- nvinfo : EIATTR_MIN_STACK_SIZE
	.align		4
.L_1:
        /*000c*/ 	.byte	0x04, 0x12
        /*000e*/ 	.short	(.L_3 - .L_2)
	.align		4
.L_2:
        /*0010*/ 	.word	index@(triton_red_fused__native_batch_norm_legit_no_training_linalg_vector_norm_mean_relu_sub_2)
        /*0014*/ 	.word	0x00000000


	//----- nvinfo : EIATTR_FRAME_SIZE
	.align		4
.L_3:
        /*0018*/ 	.byte	0x04, 0x11
        /*001a*/ 	.short	(.L_5 - .L_4)
	.align		4
.L_4:
        /*001c*/ 	.word	index@(triton_red_fused__native_batch_norm_legit_no_training_linalg_vector_norm_mean_relu_sub_2)
        /*0020*/ 	.word	0x00000000


	//----- nvinfo : EIATTR_MIN_STACK_SIZE
	.align		4
.L_5:
        /*0024*/ 	.byte	0x04, 0x12
        /*0026*/ 	.short	(.L_7 - .L_6)
	.align		4
.L_6:
        /*0028*/ 	.word	index@(triton_red_fused__native_batch_norm_legit_no_training_linalg_vector_norm_mean_relu_sub_2)
        /*002c*/ 	.word	0x00000000
.L_7:


//--------------------- .nv.info.triton_red_fused__native_batch_norm_legit_no_training_linalg_vector_norm_mean_relu_sub_2 --------------------------
	.section	.nv.info.triton_red_fused__native_batch_norm_legit_no_training_linalg_vector_norm_mean_relu_sub_2,"",@"SHT_CUDA_INFO"
	.sectionflags	@""
	.align	4


	//----- nvinfo : EIATTR_CUDA_API_VERSION
	.align		4
        /*0000*/ 	.byte	0x04, 0x37
        /*0002*/ 	.short	(.L_9 - .L_8)
.L_8:
        /*0004*/ 	.word	0x0000007c


	//----- nvinfo : EIATTR_KPARAM_INFO
	.align		4
.L_9:
        /*0008*/ 	.byte	0x04, 0x17
        /*000a*/ 	.short	(.L_11 - .L_10)
.L_10:
        /*000c*/ 	.word	0x00000000
        /*0010*/ 	.short	0x0004
        /*0012*/ 	.short	0x001c
        /*0014*/ 	.byte	0x00, 0xf0, 0x11, 0x00


	//----- nvinfo : EIATTR_KPARAM_INFO
	.align		4
.L_11:
        /*0018*/ 	.byte	0x04, 0x17
        /*001a*/ 	.short	(.L_13 - .L_12)
.L_12:
        /*001c*/ 	.word	0x00000000
        /*0020*/ 	.short	0x0003
        /*0022*/ 	.short	0x0018
        /*0024*/ 	.byte	0x00, 0xf0, 0x11, 0x00


	//----- nvinfo : EIATTR_KPARAM_INFO
	.align		4
.L_13:
        /*0028*/ 	.byte	0x04, 0x17
        /*002a*/ 	.short	(.L_15 - .L_14)
.L_14:
        /*002c*/ 	.word	0x00000000
        /*0030*/ 	.short	0x0002
        /*0032*/ 	.short	0x0010
        /*0034*/ 	.byte	0x00, 0xf4, 0x21, 0x00


	//----- nvinfo : EIATTR_KPARAM_INFO
	.align		4
.L_15:
        /*0038*/ 	.byte	0x04, 0x17
        /*003a*/ 	.short	(.L_17 - .L_16)
.L_16:
        /*003c*/ 	.word	0x00000000
        /*0040*/ 	.short	0x0001
        /*0042*/ 	.short	0x0008
        /*0044*/ 	.byte	0x00, 0xf4, 0x21, 0x00


	//----- nvinfo : EIATTR_KPARAM_INFO
	.align		4
.L_17:
        /*0048*/ 	.byte	0x04, 0x17
        /*004a*/ 	.short	(.L_19 - .L_18)
.L_18:
        /*004c*/ 	.word	0x00000000
        /*0050*/ 	.short	0x0000
        /*0052*/ 	.short	0x0000
        /*0054*/ 	.byte	0x00, 0xf4, 0x21, 0x00


	//----- nvinfo : EIATTR_SPARSE_MMA_MASK
	.align		4
.L_19:
        /*0058*/ 	.byte	0x03, 0x50
        /*005a*/ 	.short	0x0000


	//----- nvinfo : EIATTR_MAXREG_COUNT
	.align		4
        /*005c*/ 	.byte	0x03, 0x1b
        /*005e*/ 	.short	0x0080


	//----- nvinfo : EIATTR_COOP_GROUP_MASK_REGIDS
	.align		4
        /*0060*/ 	.byte	0x04, 0x29
        /*0062*/ 	.short	(.L_21 - .L_20)


	//   ....[0]....
.L_20:
        /*0064*/ 	.word	0xffffffff


	//   ....[1]....
        /*0068*/ 	.word	0xffffffff


	//   ....[2]....
        /*006c*/ 	.word	0xffffffff


	//   ....[3]....
        /*0070*/ 	.word	0xffffffff


	//   ....[4]....
        /*0074*/ 	.word	0xffffffff


	//   ....[5]....
        /*0078*/ 	.word	0xffffffff


	//   ....[6]....
        /*007c*/ 	.word	0xffffffff


	//   ....[7]....
        /*0080*/ 	.word	0xffffffff


	//----- nvinfo : EIATTR_COOP_GROUP_INSTR_OFFSETS
	.align		4
.L_21:
        /*0084*/ 	.byte	0x04, 0x28
        /*0086*/ 	.short	(.L_23 - .L_22)


	//   ....[0]....
.L_22:
        /*0088*/ 	.word	0x00000d90


	//   ....[1]....
        /*008c*/ 	.word	0x00000da0


	//   ....[2]....
        /*0090*/ 	.word	0x00000dd0


	//   ....[3]....
        /*0094*/ 	.word	0x00000de0


	//   ....[4]....
        /*0098*/ 	.word	0x00000e10


	//   ....[5]....
        /*009c*/ 	.word	0x00000e20


	//   ....[6]....
        /*00a0*/ 	.word	0x00000e50


	//   ....[7]....
        /*00a4*/ 	.word	0x00000e60


	//----- nvinfo : EIATTR_EXIT_INSTR_OFFSETS
	.align		4
.L_23:
        /*00a8*/ 	.byte	0x04, 0x1c
        /*00aa*/ 	.short	(.L_25 - .L_24)


	//   ....[0]....
.L_24:
        /*00ac*/ 	.word	0x00000f10


	//   ....[1]....
        /*00b0*/ 	.word	0x00000f70


	//----- nvinfo : EIATTR_REQNTID
	.align		4
.L_25:
        /*00b4*/ 	.byte	0x04, 0x10
        /*00b6*/ 	.short	(.L_27 - .L_26)
.L_26:
        /*00b8*/ 	.word	0x00000200
        /*00bc*/ 	.word	0x00000001
        /*00c0*/ 	.word	0x00000001


	//----- nvinfo : EIATTR_CBANK_PARAM_SIZE
	.align		4
.L_27:
        /*00c4*/ 	.byte	0x03, 0x19
        /*00c6*/ 	.short	0x0020


	//----- nvinfo : EIATTR_PARAM_CBANK
	.align		4
        /*00c8*/ 	.byte	0x04, 0x0a
        /*00ca*/ 	.short	(.L_29 - .L_28)
	.align		4
.L_28:
        /*00cc*/ 	.word	index@(.nv.constant0.triton_red_fused__native_batch_norm_legit_no_training_linalg_vector_norm_mean_relu_sub_2)
        /*00d0*/ 	.short	0x0210
        /*00d2*/ 	.short	0x0020


	//----- nvinfo : EIATTR_SW_WAR
	.align		4
.L_29:
        /*00d4*/ 	.byte	0x04, 0x36
        /*00d6*/ 	.short	(.L_31 - .L_30)
.L_30:
        /*00d8*/ 	.word	0x00000008
.L_31:


//--------------------- .nv.callgraph             --------------------------
	.section	.nv.callgraph,"",@"SHT_CUDA_CALLGRAPH"
	.align	4
	.sectionentsize	8
	.align		4
        /*0000*/ 	.word	0x00000000
	.align		4
        /*0004*/ 	.word	0xffffffff
	.align		4
        /*0008*/ 	.word	0x00000000
	.align		4
        /*000c*/ 	.word	0xfffffffe
	.align		4
        /*0010*/ 	.word	0x00000000
	.align		4
        /*0014*/ 	.word	0xfffffffd
	.align		4
        /*0018*/ 	.word	0x00000000
	.align		4
        /*001c*/ 	.word	0xfffffffc


//--------------------- .text.triton_red_fused__native_batch_norm_legit_no_training_linalg_vector_norm_mean_relu_sub_2 --------------------------
	.section	.text.triton_red_fused__native_batch_norm_legit_no_training_linalg_vector_norm_mean_relu_sub_2,"ax",@progbits
	.sectionflags	@"SHF_BARRIERS=1"
	.align	128
        .global         triton_red_fused__native_batch_norm_legit_no_training_linalg_vector_norm_mean_relu_sub_2
        .type           triton_red_fused__native_batch_norm_legit_no_training_linalg_vector_norm_mean_relu_sub_2,@function
        .size           triton_red_fused__native_batch_norm_legit_no_training_linalg_vector_norm_mean_relu_sub_2,(.L_x_1 - triton_red_fused__native_batch_norm_legit_no_training_linalg_vector_norm_mean_relu_sub_2)
        .other          triton_red_fused__native_batch_norm_legit_no_training_linalg_vector_norm_mean_relu_sub_2,@"STO_CUDA_ENTRY STV_DEFAULT"
triton_red_fused__native_batch_norm_legit_no_training_linalg_vector_norm_mean_relu_sub_2:
.text.triton_red_fused__native_batch_norm_legit_no_training_linalg_vector_norm_mean_relu_sub_2:
[----:B------:R-:W0:Y:S02]  /*0000*/  LDC R1, c[0x0][0x28] ;  /* 0x00000a00ff017b82 */ /* 0x000e240000000800 */
[----:B------:R-:W1:Y:S01]  /*0010*/  S2R R0, SR_CTAID.X ;  /* 0x0000000000007919 */ /* 0x000e620000002500 */
[----:B------:R-:W2:Y:S01]  /*0020*/  LDC.64 R46, c[0x0][0x210] ;  /* 0x00008400ff2e7b82 */ /* 0x000ea20000000a00 */
[----:B------:R-:W-:Y:S01]  /*0030*/  ULDC.64 UR6, c[0x0][0x208] ;  /* 0x0000820000067ab9 */ /* 0x000fe20000000a00 */
[----:B------:R-:W3:Y:S06]  /*0040*/  S2R R2, SR_TID.X ;  /* 0x0000000000027919 */ /* 0x000eec0000002100 */
[----:B------:R-:W4:Y:S01]  /*0050*/  S2UR UR5, SR_CgaCtaId ;  /* 0x00000000000579c3 */ /* 0x000f220000008800 */
[----:B------:R-:W-:Y:S01]  /*0060*/  UMOV UR4, 0x400 ;  /* 0x0000040000047882 */ /* 0x000fe20000000000 */
[----:B------:R-:W-:Y:S01]  /*0070*/  ULDC.64 UR8, c[0x0][0x218] ;  /* 0x0000860000087ab9 */ /* 0x000fe20000000a00 */
[----:B-1----:R-:W-:-:S02]  /*0080*/  SHF.L.U32 R7, R0, 0x6, RZ ;  /* 0x0000000600077819 */ /* 0x002fc400000006ff */
[----:B------:R-:W-:Y:S02]  /*0090*/  SHF.R.S32.HI R5, RZ, 0x19, R0 ;  /* 0x00000019ff057819 */ /* 0x000fe40000011400 */
[----:B---3--:R-:W-:Y:S02]  /*00a0*/  SHF.L.U32 R0, R2, 0x2, RZ ;  /* 0x0000000202007819 */ /* 0x008fe400000006ff */
[----:B------:R-:W-:Y:S02]  /*00b0*/  SGXT R5, R5, 0x1 ;  /* 0x000000010505781a */ /* 0x000fe40000000200 */
[----:B------:R-:W-:Y:S02]  /*00c0*/  LOP3.LUT R3, R7, 0x3c, R0, 0xf8, !PT ;  /* 0x0000003c07037812 */ /* 0x000fe400078ef800 */
[----:B------:R-:W-:Y:S02]  /*00d0*/  SHF.R.U32.HI R6, RZ, 0x4, R2 ;  /* 0x00000004ff067819 */ /* 0x000fe40000011602 */
[----:B------:R-:W-:-:S04]  /*00e0*/  LEA.HI R4, R5, R3, RZ, 0xc ;  /* 0x0000000305047211 */ /* 0x000fc800078f60ff */
[----:B------:R-:W-:-:S05]  /*00f0*/  SHF.R.S32.HI R4, RZ, 0xc, R4 ;  /* 0x0000000cff047819 */ /* 0x000fca0000011404 */
[----:B------:R-:W-:Y:S01]  /*0100*/  IMAD R3, R4, 0xff000, R3 ;  /* 0x000ff00004037824 */ /* 0x000fe200078e0203 */
[----:B------:R-:W-:-:S04]  /*0110*/  SGXT.U32 R4, R6, 0x5 ;  /* 0x000000050604781a */ /* 0x000fc80000000000 */
[----:B------:R-:W-:-:S04]  /*0120*/  LEA R32, R4, R3, 0xc ;  /* 0x0000000304207211 */ /* 0x000fc800078e60ff */
[----:B------:R-:W-:Y:S01]  /*0130*/  IADD3 R21, R32, 0x20000, RZ ;  /* 0x0002000020157810 */ /* 0x000fe20007ffe0ff */
[----:B--2---:R-:W-:-:S04]  /*0140*/  IMAD.WIDE R16, R32, 0x4, R46 ;  /* 0x0000000420107825 */ /* 0x004fc800078e022e */
[----:B------:R-:W-:Y:S02]  /*0150*/  IMAD.WIDE R20, R21, 0x4, R46 ;  /* 0x0000000415147825 */ /* 0x000fe400078e022e */
[----:B------:R-:W2:Y:S04]  /*0160*/  LDG.E.EF.128 R16, desc[UR6][R16.64] ;  /* 0x0000000610107981 */ /* 0x000ea8000c0e1d00 */
[----:B------:R-:W3:Y:S01]  /*0170*/  LDG.E.EF.128 R20, desc[UR6][R20.64] ;  /* 0x0000000614147981 */ /* 0x000ee2000c0e1d00 */
[----:B------:R-:W-:Y:S01]  /*0180*/  LOP3.LUT R26, R7, R4, RZ, 0xfc, !PT ;  /* 0x00000004071a7212 */ /* 0x000fe200078efcff */
[----:B----4-:R-:W-:Y:S01]  /*0190*/  UPRMT UR4, UR5, 0x654, UR4 ;  /* 0x0000065405047896 */ /* 0x010fe20008000004 */
[----:B------:R-:W-:Y:S02]  /*01a0*/  SHF.L.U32 R3, R2, 0x8, RZ ;  /* 0x0000000802037819 */ /* 0x000fe400000006ff */
[----:B------:R-:W-:-:S02]  /*01b0*/  LEA.HI R26, R5, R26, RZ, 0xc ;  /* 0x0000001a051a7211 */ /* 0x000fc400078f60ff */
[----:B------:R-:W-:Y:S02]  /*01c0*/  LOP3.LUT R9, R3, 0xf00, RZ, 0xc0, !PT ;  /* 0x00000f0003097812 */ /* 0x000fe400078ec0ff */
[----:B------:R-:W-:Y:S02]  /*01d0*/  SHF.R.S32.HI R3, RZ, 0xc, R26 ;  /* 0x0000000cff037819 */ /* 0x000fe4000001141a */
[C---:B------:R-:W-:Y:S02]  /*01e0*/  LOP3.LUT R6, R9.reuse, 0x40, RZ, 0xfc, !PT ;  /* 0x0000004009067812 */ /* 0x040fe400078efcff */
[C---:B------:R-:W-:Y:S02]  /*01f0*/  LOP3.LUT R8, R9.reuse, 0x80, RZ, 0xfc, !PT ;  /* 0x0000008009087812 */ /* 0x040fe400078efcff */
[C---:B------:R-:W-:Y:S02]  /*0200*/  LOP3.LUT R10, R9.reuse, 0xc0, RZ, 0xfc, !PT ;  /* 0x000000c0090a7812 */ /* 0x040fe400078efcff */
[----:B------:R-:W-:-:S02]  /*0210*/  LOP3.LUT R4, R9, R4, RZ, 0xfc, !PT ;  /* 0x0000000409047212 */ /* 0x000fc400078efcff */
[----:B------:R-:W-:Y:S02]  /*0220*/  SHF.L.U32 R3, R3, 0x8, RZ ;  /* 0x0000000803037819 */ /* 0x000fe400000006ff */
[----:B------:R-:W-:Y:S02]  /*0230*/  LEA.HI R5, R9, UR4, RZ, 0x1e ;  /* 0x0000000409057c11 */ /* 0x000fe4000f8ff0ff */
[----:B------:R-:W-:Y:S02]  /*0240*/  LEA.HI R11, R6, UR4, RZ, 0x1e ;  /* 0x00000004060b7c11 */ /* 0x000fe4000f8ff0ff */
[----:B------:R-:W-:Y:S01]  /*0250*/  LEA.HI R13, R8, UR4, RZ, 0x1e ;  /* 0x00000004080d7c11 */ /* 0x000fe2000f8ff0ff */
[----:B------:R-:W-:Y:S01]  /*0260*/  IMAD.WIDE R8, R3, 0x4, RZ ;  /* 0x0000000403087825 */ /* 0x000fe200078e02ff */
[----:B------:R-:W-:Y:S02]  /*0270*/  LEA.HI R15, R10, UR4, RZ, 0x1e ;  /* 0x000000040a0f7c11 */ /* 0x000fe4000f8ff0ff */
[C---:B------:R-:W-:Y:S01]  /*0280*/  LEA R5, R4.reuse, R5, 0x2 ;  /* 0x0000000504057211 */ /* 0x040fe200078e10ff */
[----:B------:R-:W-:Y:S01]  /*0290*/  BAR.SYNC.DEFER_BLOCKING 0x0 ;  /* 0x0000000000007b1d */ /* 0x000fe20000010000 */
[----:B------:R-:W-:-:S02]  /*02a0*/  LEA R6, R4, R11, 0x2 ;  /* 0x0000000b04067211 */ /* 0x000fc400078e10ff */
[C---:B------:R-:W-:Y:S02]  /*02b0*/  LEA R3, R4.reuse, R13, 0x2 ;  /* 0x0000000d04037211 */ /* 0x040fe400078e10ff */
[----:B------:R-:W-:Y:S02]  /*02c0*/  LEA R4, R4, R15, 0x2 ;  /* 0x0000000f04047211 */ /* 0x000fe400078e10ff */
[----:B------:R-:W-:Y:S02]  /*02d0*/  LOP3.LUT R24, R2, 0xf, RZ, 0xc0, !PT ;  /* 0x0000000f02187812 */ /* 0x000fe400078ec0ff */
[----:B------:R-:W-:Y:S02]  /*02e0*/  IADD3 R13, R32, 0x40000, RZ ;  /* 0x00040000200d7810 */ /* 0x000fe40007ffe0ff */
[----:B------:R-:W-:Y:S01]  /*02f0*/  IADD3 R15, R32, 0x60000, RZ ;  /* 0x00060000200f7810 */ /* 0x000fe20007ffe0ff */
[----:B------:R-:W-:-:S03]  /*0300*/  IMAD.WIDE.U32 R24, R24, 0x10, RZ ;  /* 0x0000001018187825 */ /* 0x000fc600078e00ff */
[----:B------:R-:W-:Y:S02]  /*0310*/  LOP3.LUT R34, R24, R8, RZ, 0xfc, !PT ;  /* 0x0000000818227212 */ /* 0x000fe400078efcff */
[----:B------:R-:W-:Y:S02]  /*0320*/  LOP3.LUT R8, R25, R9, RZ, 0xfc, !PT ;  /* 0x0000000919087212 */ /* 0x000fe400078efcff */
[----:B------:R-:W-:-:S04]  /*0330*/  IADD3 R34, P0, R34, UR8, RZ ;  /* 0x0000000822227c10 */ /* 0x000fc8000ff1e0ff */
[----:B------:R-:W-:Y:S01]  /*0340*/  IADD3.X R35, R8, UR9, RZ, P0, !PT ;  /* 0x0000000908237c10 */ /* 0x000fe200087fe4ff */
[----:B------:R-:W-:Y:S01]  /*0350*/  IMAD.WIDE R12, R13, 0x4, R46 ;  /* 0x000000040d0c7825 */ /* 0x000fe200078e022e */
[----:B------:R-:W-:-:S04]  /*0360*/  IADD3 R26, R26, 0x20, RZ ;  /* 0x000000201a1a7810 */ /* 0x000fc80007ffe0ff */
[----:B------:R-:W-:Y:S01]  /*0370*/  SHF.R.S32.HI R26, RZ, 0xc, R26 ;  /* 0x0000000cff1a7819 */ /* 0x000fe2000001141a */
[----:B--2---:R-:W-:Y:S04]  /*0380*/  STS [R5], R16 ;  /* 0x0000001005007388 */ /* 0x004fe80000000800 */
[----:B------:R1:W-:Y:S04]  /*0390*/  STS [R6+0x100], R17 ;  /* 0x0001001106007388 */ /* 0x0003e80000000800 */
[----:B------:R-:W-:Y:S04]  /*03a0*/  STS [R3+0x200], R18 ;  /* 0x0002001203007388 */ /* 0x000fe80000000800 */
[----:B------:R2:W-:Y:S04]  /*03b0*/  STS [R4+0x300], R19 ;  /* 0x0003001304007388 */ /* 0x0005e80000000800 */
[----:B---3--:R-:W-:Y:S04]  /*03c0*/  STS [R5+0x80], R20 ;  /* 0x0000801405007388 */ /* 0x008fe80000000800 */
[----:B------:R3:W-:Y:S04]  /*03d0*/  STS [R6+0x180], R21 ;  /* 0x0001801506007388 */ /* 0x0007e80000000800 */
[----:B------:R-:W-:Y:S04]  /*03e0*/  STS [R3+0x280], R22 ;  /* 0x0002801603007388 */ /* 0x000fe80000000800 */
[----:B------:R4:W-:Y:S01]  /*03f0*/  STS [R4+0x380], R23 ;  /* 0x0003801704007388 */ /* 0x0009e20000000800 */
[----:B------:R-:W-:Y:S06]  /*0400*/  BAR.SYNC.DEFER_BLOCKING 0x0 ;  /* 0x0000000000007b1d */ /* 0x000fec0000010000 */
[----:B------:R-:W5:Y:S01]  /*0410*/  LDG.E.EL.128 R8, desc[UR6][R34.64] ;  /* 0x0000000622087981 */ /* 0x000f62000c2e1d00 */
[----:B-1----:R-:W-:-:S03]  /*0420*/  IMAD.WIDE R16, R15, 0x4, R46 ;  /* 0x000000040f107825 */ /* 0x002fc600078e022e */
[----:B------:R-:W5:Y:S04]  /*0430*/  LDG.E.EF.128 R12, desc[UR6][R12.64] ;  /* 0x000000060c0c7981 */ /* 0x000f68000c0e1d00 */
[----:B--2---:R-:W2:Y:S01]  /*0440*/  LDG.E.EF.128 R16, desc[UR6][R16.64] ;  /* 0x0000000610107981 */ /* 0x004ea2000c0e1d00 */
[----:B---3--:R-:W-:Y:S02]  /*0450*/  LOP3.LUT R21, R2, 0x1f0, RZ, 0xc0, !PT ;  /* 0x000001f002157812 */ /* 0x008fe400078ec0ff */
[----:B------:R-:W-:Y:S02]  /*0460*/  SHF.L.U32 R20, R26, 0x8, RZ ;  /* 0x000000081a147819 */ /* 0x000fe400000006ff */
[----:B------:R-:W-:Y:S02]  /*0470*/  LOP3.LUT R2, R0, 0x7fc, RZ, 0xc0, !PT ;  /* 0x000007fc00027812 */ /* 0x000fe400078ec0ff */
[----:B----4-:R-:W-:Y:S01]  /*0480*/  IADD3 R23, R21, UR4, RZ ;  /* 0x0000000415177c10 */ /* 0x010fe2000fffe0ff */
[----:B------:R-:W-:Y:S01]  /*0490*/  IMAD.WIDE R20, R20, 0x4, RZ ;  /* 0x0000000414147825 */ /* 0x000fe200078e02ff */
[----:B------:R-:W-:-:S02]  /*04a0*/  LOP3.LUT R22, R2, 0x800, RZ, 0xfc, !PT ;  /* 0x0000080002167812 */ /* 0x000fc400078efcff */
[----:B------:R-:W-:Y:S02]  /*04b0*/  LEA R0, R2, R23, 0x2 ;  /* 0x0000001702007211 */ /* 0x000fe400078e10ff */
[----:B------:R-:W-:Y:S02]  /*04c0*/  LOP3.LUT R44, R24, R20, RZ, 0xfc, !PT ;  /* 0x00000014182c7212 */ /* 0x000fe400078efcff */
[----:B------:R-:W-:Y:S02]  /*04d0*/  SHF.R.U32.HI R24, RZ, 0x2, R22 ;  /* 0x00000002ff187819 */ /* 0x000fe40000011616 */
[----:B------:R-:W-:Y:S02]  /*04e0*/  LOP3.LUT R25, R25, R21, RZ, 0xfc, !PT ;  /* 0x0000001519197212 */ /* 0x000fe400078efcff */
[----:B------:R-:W-:Y:S01]  /*04f0*/  IADD3 R44, P0, R44, UR8, RZ ;  /* 0x000000082c2c7c10 */ /* 0x000fe2000ff1e0ff */
[----:B------:R-:W5:Y:S01]  /*0500*/  LDS.128 R20, [R0] ;  /* 0x0000000000147984 */ /* 0x000f620000000c00 */
[----:B------:R-:W-:-:S02]  /*0510*/  LOP3.LUT R24, R24, 0x3f0, RZ, 0xc0, !PT ;  /* 0x000003f018187812 */ /* 0x000fc400078ec0ff */
[----:B------:R-:W-:Y:S02]  /*0520*/  IADD3.X R45, R25, UR9, RZ, P0, !PT ;  /* 0x00000009192d7c10 */ /* 0x000fe400087fe4ff */
[----:B------:R-:W-:-:S04]  /*0530*/  IADD3 R25, R24, UR4, RZ ;  /* 0x0000000418197c10 */ /* 0x000fc8000fffe0ff */
[----:B------:R-:W-:Y:S02]  /*0540*/  LEA R2, R2, R25, 0x2 ;  /* 0x0000001902027211 */ /* 0x000fe400078e10ff */
[----:B------:R-:W3:Y:S01]  /*0550*/  LDG.E.EL.128 R24, desc[UR6][R44.64] ;  /* 0x000000062c187981 */ /* 0x000ee2000c2e1d00 */
[----:B-----5:R-:W-:Y:S01]  /*0560*/  FFMA R33, R8, -0.000244140625, R20 ;  /* 0xb980000008217823 */ /* 0x020fe20000000014 */
[----:B------:R-:W-:Y:S01]  /*0570*/  FFMA R36, R9, -0.000244140625, R21 ;  /* 0xb980000009247823 */ /* 0x000fe20000000015 */
[----:B------:R-:W-:Y:S01]  /*0580*/  FFMA R37, R10, -0.000244140625, R22 ;  /* 0xb98000000a257823 */ /* 0x000fe20000000016 */
[----:B------:R-:W-:Y:S02]  /*0590*/  FFMA R38, R11, -0.000244140625, R23 ;  /* 0xb98000000b267823 */ /* 0x000fe40000000017 */
[----:B------:R-:W3:Y:S01]  /*05a0*/  LDS.128 R8, [R2+0x2000] ;  /* 0x0020000002087984 */ /* 0x000ee20000000c00 */
[----:B------:R-:W-:Y:S06]  /*05b0*/  BAR.SYNC.DEFER_BLOCKING 0x0 ;  /* 0x0000000000007b1d */ /* 0x000fec0000010000 */
[----:B------:R-:W-:Y:S04]  /*05c0*/  STS [R5], R12 ;  /* 0x0000000c05007388 */ /* 0x000fe80000000800 */
[----:B------:R-:W-:Y:S04]  /*05d0*/  STS [R6+0x100], R13 ;  /* 0x0001000d06007388 */ /* 0x000fe80000000800 */
[----:B------:R-:W-:Y:S04]  /*05e0*/  STS [R3+0x200], R14 ;  /* 0x0002000e03007388 */ /* 0x000fe80000000800 */
[----:B------:R-:W-:Y:S04]  /*05f0*/  STS [R4+0x300], R15 ;  /* 0x0003000f04007388 */ /* 0x000fe80000000800 */
[----:B--2---:R-:W-:Y:S04]  /*0600*/  STS [R5+0x80], R16 ;  /* 0x0000801005007388 */ /* 0x004fe80000000800 */
[----:B------:R1:W-:Y:S04]  /*0610*/  STS [R6+0x180], R17 ;  /* 0x0001801106007388 */ /* 0x0003e80000000800 */
[----:B------:R-:W-:Y:S04]  /*0620*/  STS [R3+0x280], R18 ;  /* 0x0002801203007388 */ /* 0x000fe80000000800 */
[----:B------:R2:W-:Y:S01]  /*0630*/  STS [R4+0x380], R19 ;  /* 0x0003801304007388 */ /* 0x0005e20000000800 */
[----:B------:R-:W-:Y:S01]  /*0640*/  BAR.SYNC.DEFER_BLOCKING 0x0 ;  /* 0x0000000000007b1d */ /* 0x000fe20000010000 */
[----:B-1----:R-:W-:Y:S01]  /*0650*/  IADD3 R17, R32, 0x80000, RZ ;  /* 0x0008000020117810 */ /* 0x002fe20007ffe0ff */
[----:B---3--:R-:W-:Y:S01]  /*0660*/  FFMA R40, R25, -0.000244140625, R9 ;  /* 0xb980000019287823 */ /* 0x008fe20000000009 */
[----:B------:R-:W-:-:S03]  /*0670*/  IADD3 R25, R32, 0xa0000, RZ ;  /* 0x000a000020197810 */ /* 0x000fc60007ffe0ff */
[----:B------:R-:W3:Y:S01]  /*0680*/  LDG.E.EL.128 R28, desc[UR6][R34.64+0x100] ;  /* 0x00010006221c7981 */ /* 0x000ee2000c2e1d00 */
[----:B------:R-:W-:-:S04]  /*0690*/  IMAD.WIDE R16, R17, 0x4, R46 ;  /* 0x0000000411107825 */ /* 0x000fc800078e022e */
[----:B------:R-:W-:Y:S01]  /*06a0*/  FFMA R39, R24, -0.000244140625, R8 ;  /* 0xb980000018277823 */ /* 0x000fe20000000008 */
[----:B------:R-:W-:Y:S01]  /*06b0*/  FFMA R41, R26, -0.000244140625, R10 ;  /* 0xb98000001a297823 */ /* 0x000fe2000000000a */
[----:B------:R-:W-:Y:S01]  /*06c0*/  FFMA R42, R27, -0.000244140625, R11 ;  /* 0xb98000001b2a7823 */ /* 0x000fe2000000000b */
[----:B------:R-:W-:Y:S01]  /*06d0*/  IMAD.WIDE R24, R25, 0x4, R46 ;  /* 0x0000000419187825 */ /* 0x000fe200078e022e */
[----:B------:R-:W4:Y:S03]  /*06e0*/  LDG.E.EL.128 R20, desc[UR6][R44.64+0x100] ;  /* 0x000100062c147981 */ /* 0x000f26000c2e1d00 */
[----:B------:R-:W-:Y:S01]  /*06f0*/  FFMA R38, R38, R38, RZ ;  /* 0x0000002626267223 */ /* 0x000fe200000000ff */
[----:B------:R-:W-:Y:S01]  /*0700*/  FFMA R37, R37, R37, RZ ;  /* 0x0000002525257223 */ /* 0x000fe200000000ff */
[----:B------:R-:W-:Y:S01]  /*0710*/  FFMA R36, R36, R36, RZ ;  /* 0x0000002424247223 */ /* 0x000fe200000000ff */
[----:B--2---:R-:W2:Y:S01]  /*0720*/  LDG.E.EF.128 R16, desc[UR6][R16.64] ;  /* 0x0000000610107981 */ /* 0x004ea2000c0e1d00 */
[----:B------:R-:W-:-:S03]  /*0730*/  FFMA R33, R33, R33, RZ ;  /* 0x0000002121217223 */ /* 0x000fc600000000ff */
[----:B------:R-:W5:Y:S04]  /*0740*/  LDG.E.EF.128 R24, desc[UR6][R24.64] ;  /* 0x0000000618187981 */ /* 0x000f68000c0e1d00 */
[----:B------:R-:W3:Y:S02]  /*0750*/  LDS.128 R8, [R0] ;  /* 0x0000000000087984 */ /* 0x000ee40000000c00 */
[----:B---3--:R-:W-:Y:S01]  /*0760*/  FFMA R28, R28, -0.000244140625, R8 ;  /* 0xb98000001c1c7823 */ /* 0x008fe20000000008 */
[----:B------:R-:W-:Y:S01]  /*0770*/  FFMA R29, R29, -0.000244140625, R9 ;  /* 0xb98000001d1d7823 */ /* 0x000fe20000000009 */
[----:B------:R-:W-:Y:S01]  /*0780*/  FFMA R30, R30, -0.000244140625, R10 ;  /* 0xb98000001e1e7823 */ /* 0x000fe2000000000a */
[----:B------:R-:W-:Y:S01]  /*0790*/  FFMA R31, R31, -0.000244140625, R11 ;  /* 0xb98000001f1f7823 */ /* 0x000fe2000000000b */
[----:B------:R-:W-:Y:S01]  /*07a0*/  FFMA R33, R28, R28, R33 ;  /* 0x0000001c1c217223 */ /* 0x000fe20000000021 */
[----:B------:R-:W4:Y:S01]  /*07b0*/  LDS.128 R8, [R2+0x2000] ;  /* 0x0020000002087984 */ /* 0x000f220000000c00 */
[----:B------:R-:W-:Y:S01]  /*07c0*/  FFMA R37, R30, R30, R37 ;  /* 0x0000001e1e257223 */ /* 0x000fe20000000025 */
[----:B------:R-:W-:Y:S01]  /*07d0*/  FFMA R38, R31, R31, R38 ;  /* 0x0000001f1f267223 */ /* 0x000fe20000000026 */
[----:B------:R-:W-:Y:S01]  /*07e0*/  FFMA R36, R29, R29, R36 ;  /* 0x0000001d1d247223 */ /* 0x000fe20000000024 */
[----:B------:R-:W-:Y:S06]  /*07f0*/  BAR.SYNC.DEFER_BLOCKING 0x0 ;  /* 0x0000000000007b1d */ /* 0x000fec0000010000 */
[----:B--2---:R-:W-:Y:S04]  /*0800*/  STS [R5], R16 ;  /* 0x0000001005007388 */ /* 0x004fe80000000800 */
[----:B------:R1:W-:Y:S04]  /*0810*/  STS [R6+0x100], R17 ;  /* 0x0001001106007388 */ /* 0x0003e80000000800 */
[----:B------:R-:W-:Y:S04]  /*0820*/  STS [R3+0x200], R18 ;  /* 0x0002001203007388 */ /* 0x000fe80000000800 */
[----:B------:R2:W-:Y:S01]  /*0830*/  STS [R4+0x300], R19 ;  /* 0x0003001304007388 */ /* 0x0005e20000000800 */
[----:B----4-:R-:W-:-:S03]  /*0840*/  FFMA R20, R20, -0.000244140625, R8 ;  /* 0xb980000014147823 */ /* 0x010fc60000000008 */
[----:B-----5:R-:W-:Y:S04]  /*0850*/  STS [R5+0x80], R24 ;  /* 0x0000801805007388 */ /* 0x020fe80000000800 */
[----:B------:R3:W-:Y:S04]  /*0860*/  STS [R6+0x180], R25 ;  /* 0x0001801906007388 */ /* 0x0007e80000000800 */
[----:B------:R-:W-:Y:S04]  /*0870*/  STS [R3+0x280], R26 ;  /* 0x0002801a03007388 */ /* 0x000fe80000000800 */
[----:B------:R4:W-:Y:S01]  /*0880*/  STS [R4+0x380], R27 ;  /* 0x0003801b04007388 */ /* 0x0009e20000000800 */
[----:B------:R-:W-:Y:S01]  /*0890*/  BAR.SYNC.DEFER_BLOCKING 0x0 ;  /* 0x0000000000007b1d */ /* 0x000fe20000010000 */
[----:B------:R-:W-:Y:S01]  /*08a0*/  FFMA R21, R21, -0.000244140625, R9 ;  /* 0xb980000015157823 */ /* 0x000fe20000000009 */
[----:B------:R-:W-:Y:S01]  /*08b0*/  FFMA R22, R22, -0.000244140625, R10 ;  /* 0xb980000016167823 */ /* 0x000fe2000000000a */
[----:B------:R-:W-:Y:S01]  /*08c0*/  FFMA R23, R23, -0.000244140625, R11 ;  /* 0xb980000017177823 */ /* 0x000fe2000000000b */
[----:B-1----:R-:W-:-:S02]  /*08d0*/  IADD3 R17, R32, 0xc0000, RZ ;  /* 0x000c000020117810 */ /* 0x002fc40007ffe0ff */
[----:B------:R-:W5:Y:S01]  /*08e0*/  LDG.E.EL.128 R8, desc[UR6][R34.64+0x200] ;  /* 0x0002000622087981 */ /* 0x000f62000c2e1d00 */
[----:B--2---:R-:W-:Y:S02]  /*08f0*/  IADD3 R19, R32, 0xe0000, RZ ;  /* 0x000e000020137810 */ /* 0x004fe40007ffe0ff */
[--C-:B------:R-:W-:Y:S01]  /*0900*/  IMAD.WIDE R16, R17, 0x4, R46.reuse ;  /* 0x0000000411107825 */ /* 0x100fe200078e022e */
[----:B------:R-:W5:Y:S03]  /*0910*/  LDS.128 R12, [R0] ;  /* 0x00000000000c7984 */ /* 0x000f660000000c00 */
[----:B---3--:R-:W-:Y:S02]  /*0920*/  IMAD.WIDE R24, R19, 0x4, R46 ;  /* 0x0000000413187825 */ /* 0x008fe400078e022e */
[----:B------:R-:W2:Y:S04]  /*0930*/  LDG.E.EF.128 R16, desc[UR6][R16.64] ;  /* 0x0000000610107981 */ /* 0x000ea8000c0e1d00 */
[----:B----4-:R-:W3:Y:S01]  /*0940*/  LDG.E.EF.128 R24, desc[UR6][R24.64] ;  /* 0x0000000618187981 */ /* 0x010ee2000c0e1d00 */
[----:B------:R-:W-:Y:S01]  /*0950*/  FFMA R28, R42, R42, RZ ;  /* 0x0000002a2a1c7223 */ /* 0x000fe200000000ff */
[----:B------:R-:W-:Y:S01]  /*0960*/  FFMA R31, R41, R41, RZ ;  /* 0x00000029291f7223 */ /* 0x000fe200000000ff */
[----:B------:R-:W-:Y:S01]  /*0970*/  FFMA R30, R40, R40, RZ ;  /* 0x00000028281e7223 */ /* 0x000fe200000000ff */
[----:B------:R-:W-:Y:S01]  /*0980*/  FFMA R29, R39, R39, RZ ;  /* 0x00000027271d7223 */ /* 0x000fe200000000ff */
[----:B------:R-:W-:Y:S01]  /*0990*/  FFMA R28, R23, R23, R28 ;  /* 0x00000017171c7223 */ /* 0x000fe2000000001c */
[----:B------:R-:W-:Y:S01]  /*09a0*/  FFMA R31, R22, R22, R31 ;  /* 0x00000016161f7223 */ /* 0x000fe2000000001f */
[----:B------:R-:W-:Y:S01]  /*09b0*/  FFMA R30, R21, R21, R30 ;  /* 0x00000015151e7223 */ /* 0x000fe2000000001e */
[----:B------:R-:W-:-:S02]  /*09c0*/  FFMA R29, R20, R20, R29 ;  /* 0x00000014141d7223 */ /* 0x000fc4000000001d */
[----:B------:R-:W4:Y:S01]  /*09d0*/  LDG.E.EL.128 R20, desc[UR6][R44.64+0x200] ;  /* 0x000200062c147981 */ /* 0x000f22000c2e1d00 */
[----:B-----5:R-:W-:Y:S01]  /*09e0*/  FFMA R10, R10, -0.000244140625, R14 ;  /* 0xb98000000a0a7823 */ /* 0x020fe2000000000e */
[----:B------:R-:W-:Y:S01]  /*09f0*/  FFMA R11, R11, -0.000244140625, R15 ;  /* 0xb98000000b0b7823 */ /* 0x000fe2000000000f */
[----:B------:R-:W-:Y:S01]  /*0a00*/  FFMA R9, R9, -0.000244140625, R13 ;  /* 0xb980000009097823 */ /* 0x000fe2000000000d */
[----:B------:R-:W-:Y:S01]  /*0a10*/  FFMA R8, R8, -0.000244140625, R12 ;  /* 0xb980000008087823 */ /* 0x000fe2000000000c */
[----:B------:R-:W-:Y:S01]  /*0a20*/  FFMA R47, R10, R10, R37 ;  /* 0x0000000a0a2f7223 */ /* 0x000fe20000000025 */
[----:B------:R-:W-:Y:S01]  /*0a30*/  FFMA R46, R11, R11, R38 ;  /* 0x0000000b0b2e7223 */ /* 0x000fe20000000026 */
[----:B------:R-:W-:Y:S01]  /*0a40*/  FFMA R48, R9, R9, R36 ;  /* 0x0000000909307223 */ /* 0x000fe20000000024 */
[----:B------:R-:W-:Y:S02]  /*0a50*/  FFMA R49, R8, R8, R33 ;  /* 0x0000000808317223 */ /* 0x000fe40000000021 */
[----:B------:R-:W4:Y:S01]  /*0a60*/  LDS.128 R8, [R2+0x2000] ;  /* 0x0020000002087984 */ /* 0x000f220000000c00 */
[----:B------:R-:W-:Y:S06]  /*0a70*/  BAR.SYNC.DEFER_BLOCKING 0x0 ;  /* 0x0000000000007b1d */ /* 0x000fec0000010000 */
[----:B--2---:R-:W-:Y:S04]  /*0a80*/  STS [R5], R16 ;  /* 0x0000001005007388 */ /* 0x004fe80000000800 */
[----:B------:R-:W-:Y:S04]  /*0a90*/  STS [R6+0x100], R17 ;  /* 0x0001001106007388 */ /* 0x000fe80000000800 */
[----:B------:R-:W-:Y:S04]  /*0aa0*/  STS [R3+0x200], R18 ;  /* 0x0002001203007388 */ /* 0x000fe80000000800 */
[----:B------:R-:W-:Y:S04]  /*0ab0*/  STS [R4+0x300], R19 ;  /* 0x0003001304007388 */ /* 0x000fe80000000800 */
[----:B---3--:R-:W-:Y:S04]  /*0ac0*/  STS [R5+0x80], R24 ;  /* 0x0000801805007388 */ /* 0x008fe80000000800 */
[----:B------:R-:W-:Y:S04]  /*0ad0*/  STS [R6+0x180], R25 ;  /* 0x0001801906007388 */ /* 0x000fe80000000800 */
[----:B------:R1:W-:Y:S04]  /*0ae0*/  STS [R3+0x280], R26 ;  /* 0x0002801a03007388 */ /* 0x0003e80000000800 */
[----:B------:R-:W-:Y:S01]  /*0af0*/  STS [R4+0x380], R27 ;  /* 0x0003801b04007388 */ /* 0x000fe20000000800 */
[----:B------:R-:W-:Y:S06]  /*0b00*/  BAR.SYNC.DEFER_BLOCKING 0x0 ;  /* 0x0000000000007b1d */ /* 0x000fec0000010000 */
[----:B------:R-:W2:Y:S04]  /*0b10*/  LDG.E.EL.128 R32, desc[UR6][R34.64+0x300] ;  /* 0x0003000622207981 */ /* 0x000ea8000c2e1d00 */
[----:B------:R-:W3:Y:S04]  /*0b20*/  LDG.E.EL.128 R12, desc[UR6][R44.64+0x300] ;  /* 0x000300062c0c7981 */ /* 0x000ee8000c2e1d00 */
[----:B------:R-:W2:Y:S04]  /*0b30*/  LDS.128 R36, [R0] ;  /* 0x0000000000247984 */ /* 0x000ea80000000c00 */
[----:B------:R-:W3:Y:S01]  /*0b40*/  LDS.128 R40, [R2+0x2000] ;  /* 0x0020000002287984 */ /* 0x000ee20000000c00 */
[----:B----4-:R-:W-:Y:S01]  /*0b50*/  FFMA R9, R21, -0.000244140625, R9 ;  /* 0xb980000015097823 */ /* 0x010fe20000000009 */
[----:B------:R-:W-:Y:S01]  /*0b60*/  FFMA R8, R20, -0.000244140625, R8 ;  /* 0xb980000014087823 */ /* 0x000fe20000000008 */
[----:B------:R-:W-:-:S02]  /*0b70*/  FFMA R10, R22, -0.000244140625, R10 ;  /* 0xb9800000160a7823 */ /* 0x000fc4000000000a */
[----:B------:R-:W-:Y:S01]  /*0b80*/  FFMA R30, R9, R9, R30 ;  /* 0x00000009091e7223 */ /* 0x000fe2000000001e */
[----:B-1----:R-:W-:Y:S01]  /*0b90*/  FFMA R3, R8, R8, R29 ;  /* 0x0000000808037223 */ /* 0x002fe2000000001d */
[----:B------:R-:W-:Y:S01]  /*0ba0*/  FFMA R11, R23, -0.000244140625, R11 ;  /* 0xb9800000170b7823 */ /* 0x000fe2000000000b */
[----:B------:R-:W-:-:S03]  /*0bb0*/  FFMA R31, R10, R10, R31 ;  /* 0x0000000a0a1f7223 */ /* 0x000fc6000000001f */
[----:B------:R-:W-:Y:S01]  /*0bc0*/  FFMA R28, R11, R11, R28 ;  /* 0x0000000b0b1c7223 */ /* 0x000fe2000000001c */
[----:B------:R-:W1:Y:S01]  /*0bd0*/  S2R R10, SR_TID.X ;  /* 0x00000000000a7919 */ /* 0x000e620000002100 */
[----:B------:R-:W4:Y:S01]  /*0be0*/  S2UR UR4, SR_CgaCtaId ;  /* 0x00000000000479c3 */ /* 0x000f220000008800 */
[----:B------:R-:W-:Y:S02]  /*0bf0*/  UMOV UR5, 0x400 ;  /* 0x0000040000057882 */ /* 0x000fe40000000000 */
[----:B----4-:R-:W-:Y:S01]  /*0c00*/  UPRMT UR4, UR4, 0x654, UR5 ;  /* 0x0000065404047896 */ /* 0x010fe20008000005 */
[----:B-1----:R-:W-:-:S04]  /*0c10*/  LOP3.LUT P0, RZ, R10, 0x1c0, RZ, 0xc0, !PT ;  /* 0x000001c00aff7812 */ /* 0x002fc8000780c0ff */
[----:B------:R-:W-:Y:S01]  /*0c20*/  BAR.SYNC.DEFER_BLOCKING 0x0 ;  /* 0x0000000000007b1d */ /* 0x000fe20000010000 */
[----:B--2---:R-:W-:Y:S01]  /*0c30*/  FFMA R33, R33, -0.000244140625, R37 ;  /* 0xb980000021217823 */ /* 0x004fe20000000025 */
[----:B------:R-:W-:Y:S01]  /*0c40*/  FFMA R32, R32, -0.000244140625, R36 ;  /* 0xb980000020207823 */ /* 0x000fe20000000024 */
[----:B---3--:R-:W-:Y:S01]  /*0c50*/  FFMA R13, R13, -0.000244140625, R41 ;  /* 0xb98000000d0d7823 */ /* 0x008fe20000000029 */
[----:B------:R-:W-:Y:S01]  /*0c60*/  FFMA R12, R12, -0.000244140625, R40 ;  /* 0xb98000000c0c7823 */ /* 0x000fe20000000028 */
[----:B------:R-:W-:Y:S01]  /*0c70*/  FFMA R34, R34, -0.000244140625, R38 ;  /* 0xb980000022227823 */ /* 0x000fe20000000026 */
[----:B------:R-:W-:Y:S01]  /*0c80*/  FFMA R48, R33, R33, R48 ;  /* 0x0000002121307223 */ /* 0x000fe20000000030 */
[----:B------:R-:W-:Y:S01]  /*0c90*/  FFMA R49, R32, R32, R49 ;  /* 0x0000002020317223 */ /* 0x000fe20000000031 */
[----:B------:R-:W-:Y:S01]  /*0ca0*/  FFMA R14, R14, -0.000244140625, R42 ;  /* 0xb98000000e0e7823 */ /* 0x000fe2000000002a */
[----:B------:R-:W-:Y:S01]  /*0cb0*/  FFMA R30, R13, R13, R30 ;  /* 0x0000000d0d1e7223 */ /* 0x000fe2000000001e */
[----:B------:R-:W-:Y:S01]  /*0cc0*/  FFMA R3, R12, R12, R3 ;  /* 0x0000000c0c037223 */ /* 0x000fe20000000003 */
[----:B------:R-:W-:Y:S01]  /*0cd0*/  FFMA R35, R35, -0.000244140625, R39 ;  /* 0xb980000023237823 */ /* 0x000fe20000000027 */
[----:B------:R-:W-:Y:S01]  /*0ce0*/  FFMA R47, R34, R34, R47 ;  /* 0x00000022222f7223 */ /* 0x000fe2000000002f */
[----:B------:R-:W-:Y:S01]  /*0cf0*/  FADD R48, R48, R49 ;  /* 0x0000003130307221 */ /* 0x000fe20000000000 */
[----:B------:R-:W-:Y:S01]  /*0d00*/  FFMA R15, R15, -0.000244140625, R43 ;  /* 0xb98000000f0f7823 */ /* 0x000fe2000000002b */
[----:B------:R-:W-:Y:S01]  /*0d10*/  FFMA R31, R14, R14, R31 ;  /* 0x0000000e0e1f7223 */ /* 0x000fe2000000001f */
[----:B------:R-:W-:Y:S01]  /*0d20*/  FADD R30, R30, R3 ;  /* 0x000000031e1e7221 */ /* 0x000fe20000000000 */
[----:B------:R-:W-:Y:S01]  /*0d30*/  FFMA R46, R35, R35, R46 ;  /* 0x00000023232e7223 */ /* 0x000fe2000000002e */
[----:B------:R-:W-:Y:S01]  /*0d40*/  FADD R47, R47, R48 ;  /* 0x000000302f2f7221 */ /* 0x000fe20000000000 */
[----:B------:R-:W-:Y:S01]  /*0d50*/  FFMA R28, R15, R15, R28 ;  /* 0x0000000f0f1c7223 */ /* 0x000fe2000000001c */
[----:B------:R-:W-:-:S02]  /*0d60*/  FADD R31, R31, R30 ;  /* 0x0000001e1f1f7221 */ /* 0x000fc40000000000 */
[----:B------:R-:W-:Y:S02]  /*0d70*/  FADD R46, R46, R47 ;  /* 0x0000002f2e2e7221 */ /* 0x000fe40000000000 */
[----:B------:R-:W-:-:S03]  /*0d80*/  FADD R28, R28, R31 ;  /* 0x0000001f1c1c7221 */ /* 0x000fc60000000000 */
[----:B------:R-:W1:Y:S04]  /*0d90*/  SHFL.BFLY PT, R3, R46, 0x8, 0x1f ;  /* 0x0d001f002e037f89 */ /* 0x000e6800000e0000 */
[----:B------:R-:W2:Y:S01]  /*0da0*/  SHFL.BFLY PT, R5, R28, 0x8, 0x1f ;  /* 0x0d001f001c057f89 */ /* 0x000ea200000e0000 */
[----:B-1----:R-:W-:Y:S01]  /*0db0*/  FADD R3, R46, R3 ;  /* 0x000000032e037221 */ /* 0x002fe20000000000 */
[----:B--2---:R-:W-:-:S04]  /*0dc0*/  FADD R4, R28, R5 ;  /* 0x000000051c047221 */ /* 0x004fc80000000000 */
        /* <DEDUP_REMOVED lines=10> */
[----:B------:R-:W-:-:S04]  /*0e70*/  SHF.R.U32.HI R3, RZ, 0x4, R10 ;  /* 0x00000004ff037819 */ /* 0x000fc8000001160a */
[----:B------:R-:W-:-:S04]  /*0e80*/  SGXT.U32 R3, R3, 0x5 ;  /* 0x000000050303781a */ /* 0x000fc80000000000 */
[----:B------:R-:W-:Y:S01]  /*0e90*/  LEA R3, R3, UR4, 0x2 ;  /* 0x0000000403037c11 */ /* 0x000fe2000f8e10ff */
[----:B-1----:R-:W-:Y:S01]  /*0ea0*/  FADD R2, R5, R2 ;  /* 0x0000000205027221 */ /* 0x002fe20000000000 */
[----:B--2---:R-:W-:-:S04]  /*0eb0*/  FADD R8, R9, R8 ;  /* 0x0000000809087221 */ /* 0x004fc80000000000 */
[----:B------:R1:W-:Y:S04]  /*0ec0*/  STS [R3], R2 ;  /* 0x0000000203007388 */ /* 0x0003e80000000800 */
[----:B------:R1:W-:Y:S01]  /*0ed0*/  STS [R3+0x80], R8 ;  /* 0x0000800803007388 */ /* 0x0003e20000000800 */
[----:B------:R-:W-:-:S04]  /*0ee0*/  LOP3.LUT R0, R10, 0x3f, RZ, 0xc0, !PT ;  /* 0x0000003f0a007812 */ /* 0x000fc800078ec0ff */
[----:B------:R-:W-:Y:S01]  /*0ef0*/  LEA R0, R0, UR4, 0x2 ;  /* 0x0000000400007c11 */ /* 0x000fe2000f8e10ff */
[----:B------:R-:W-:Y:S06]  /*0f00*/  BAR.SYNC.DEFER_BLOCKING 0x0 ;  /* 0x0000000000007b1d */ /* 0x000fec0000010000 */
[----:B-1----:R-:W-:Y:S05]  /*0f10*/  @P0 EXIT ;  /* 0x000000000000094d */ /* 0x002fea0003800000 */
[----:B------:R-:W0:Y:S01]  /*0f20*/  LDS R5, [R0] ;  /* 0x0000000000057984 */ /* 0x000e220000000800 */
[----:B------:R-:W1:Y:S01]  /*0f30*/  LDC.64 R2, c[0x0][0x220] ;  /* 0x00008800ff027b82 */ /* 0x000e620000000a00 */
[----:B------:R-:W-:-:S05]  /*0f40*/  LOP3.LUT R7, R7, 0x3f, R10, 0xf8, !PT ;  /* 0x0000003f07077812 */ /* 0x000fca00078ef80a */
[----:B-1----:R-:W-:-:S05]  /*0f50*/  IMAD.WIDE R2, R7, 0x4, R2 ;  /* 0x0000000407027825 */ /* 0x002fca00078e0202 */
[----:B0-----:R-:W-:Y:S01]  /*0f60*/  STG.E desc[UR6][R2.64], R5 ;  /* 0x0000000502007986 */ /* 0x001fe2000c101906 */
[----:B------:R-:W-:Y:S05]  /*0f70*/  EXIT ;  /* 0x000000000000794d */ /* 0x000fea0003800000 */
.L_x_0:
[----:B------:R-:W-:-:S00]  /*0f80*/  BRA `(.L_x_0) ;  /* 0xfffffffc00fc7947 */ /* 0x000fc0000383ffff */
[----:B------:R-:W-:-:S00]  /*0f90*/  NOP ;  /* 0x0000000000007918 */ /* 0x000fc00000000000 */
        /* <DEDUP_REMOVED lines=14> */
.L_x_1:


//--------------------- .nv.shared.triton_red_fused__native_batch_norm_legit_no_training_linalg_vector_norm_mean_relu_sub_2 --------------------------
	.section	.nv.shared.triton_red_fused__native_batch_norm_legit_no_training_linalg_vector_norm_mean_relu_sub_2,"aw",@nobits
	.sectionflags	@""
	.align	16
	.zero		1024


//--------------------- .nv.constant0.triton_red_fused__native_batch_norm_legit_no_training_linalg_vector_norm_mean_relu_sub_2 --------------------------
	.section	.nv.constant0.triton_red_fused__native_batch_norm_legit_no_training_linalg_vector_norm_mean_relu_sub_2,"a",@progbits
	.sectionflags	@""
	.align	4
.nv.constant0.triton_red_fused__native_batch_norm_legit_no_training_linalg_vector_norm_mean_relu_sub_2:
	.zero		560
